//
// Generated by NVIDIA NVVM Compiler
//
// Compiler Build ID: CL-36424714
// Cuda compilation tools, release 13.0, V13.0.88
// Based on NVVM 20.0.0
//

.version 9.0
.target sm_100
.address_size 64

	// .globl	_Z13sum_reductionPii

.visible .entry _Z13sum_reductionPii(
	.param .u64 .ptr .align 1 _Z13sum_reductionPii_param_0,
	.param .u32 _Z13sum_reductionPii_param_1
)
{
	.reg .pred 	%p<4>;
	.reg .b32 	%r<9>;
	.reg .b64 	%rd<7>;

	ld.param.u64 	%rd2, [_Z13sum_reductionPii_param_0];
	ld.param.u32 	%r8, [_Z13sum_reductionPii_param_1];
	mov.u32 	%r1, %tid.x;
	setp.lt.s32 	%p1, %r8, 2;
	@%p1 bra 	$L__BB0_5;
	cvta.to.global.u64 	%rd3, %rd2;
	mul.wide.u32 	%rd4, %r1, 4;
	add.s64 	%rd1, %rd3, %rd4;
$L__BB0_2:
	shr.u32 	%r3, %r8, 1;
	bar.sync 	0;
	setp.ge.u32 	%p2, %r1, %r3;
	@%p2 bra 	$L__BB0_4;
	mul.wide.u32 	%rd5, %r3, 4;
	add.s64 	%rd6, %rd1, %rd5;
	ld.global.u32 	%r5, [%rd6];
	ld.global.u32 	%r6, [%rd1];
	add.s32 	%r7, %r6, %r5;
	st.global.u32 	[%rd1], %r7;
$L__BB0_4:
	setp.gt.u32 	%p3, %r8, 3;
	mov.u32 	%r8, %r3;
	@%p3 bra 	$L__BB0_2;
$L__BB0_5:
	ret;

}


// ===== COMPILED SASS (sm_100) =====

	.target	sm_100

	.elftype	@"ET_EXEC"


//--------------------- .note.nv.tkinfo           --------------------------
	.section	.note.nv.tkinfo,"",@"SHT_NOTE"
	.sectionflags	@"SHF_NOTE_NV_TKINFO"
	.tkinfo
        /*0018*/ 	.word	0x00000002
        /*0030*/ 	.string	""
        /*0030*/ 	.string	"ptxas"
        /*0030*/ 	.string	"Cuda compilation tools, release 13.0, V13.0.88"
        /*0030*/ 	.string	"Build cuda_13.0.r13.0/compiler.36424714_0"
        /*0030*/ 	.string	"-arch sm_100 -m 64 "



//--------------------- .note.nv.cuinfo           --------------------------
	.section	.note.nv.cuinfo,"",@"SHT_NOTE"
	.sectionflags	@"SHF_NOTE_NV_CUINFO"
        /*0018*/ 	.short	0x0002
        /*001a*/ 	.short	0x0064
        /*001c*/ 	.short	0x0082
	.zero		2


//--------------------- .nv.info                  --------------------------
	.section	.nv.info,"",@"SHT_CUDA_INFO"
	.align	4


	//----- nvinfo : EIATTR_REGCOUNT
	.align		4
        /*0000*/ 	.byte	0x04, 0x2f
        /*0002*/ 	.short	(.L_1 - .L_0)
	.align		4
.L_0:
        /*0004*/ 	.word	index@(_Z13sum_reductionPii)
        /*0008*/ 	.word	0x0000000c


	//----- nvinfo : EIATTR_FRAME_SIZE
	.align		4
.L_1:
        /*000c*/ 	.byte	0x04, 0x11
        /*000e*/ 	.short	(.L_3 - .L_2)
	.align		4
.L_2:
        /*0010*/ 	.word	index@(_Z13sum_reductionPii)
        /*0014*/ 	.word	0x00000000


	//----- nvinfo : EIATTR_MIN_STACK_SIZE
	.align		4
.L_3:
        /*0018*/ 	.byte	0x04, 0x12
        /*001a*/ 	.short	(.L_5 - .L_4)
	.align		4
.L_4:
        /*001c*/ 	.word	index@(_Z13sum_reductionPii)
        /*0020*/ 	.word	0x00000000
.L_5:


//--------------------- .nv.compat                --------------------------
	.section	.nv.compat,"",@"SHT_CUDA_COMPAT_INFO"
	.align	4
        /*0000*/ 	.byte	0x02, 0x09, 0x00, 0x00, 0x02, 0x02, 0x01, 0x00, 0x02, 0x05, 0x05, 0x00, 0x03, 0x07, 0x01, 0x01
        /*0010*/ 	.byte	0x02, 0x03, 0x00, 0x00, 0x02, 0x06, 0x01, 0x00, 0x04, 0x0b, 0x08, 0x00, 0x09, 0x00, 0x00, 0x00
        /*0020*/ 	.byte	0x00, 0x00, 0x00, 0x00


//--------------------- .nv.info._Z13sum_reductionPii --------------------------
	.section	.nv.info._Z13sum_reductionPii,"",@"SHT_CUDA_INFO"
	.sectionflags	@""
	.align	4


	//----- nvinfo : EIATTR_CUDA_API_VERSION
	.align		4
        /*0000*/ 	.byte	0x04, 0x37
        /*0002*/ 	.short	(.L_7 - .L_6)
.L_6:
        /*0004*/ 	.word	0x00000082


	//----- nvinfo : EIATTR_KPARAM_INFO
	.align		4
.L_7:
        /*0008*/ 	.byte	0x04, 0x17
        /*000a*/ 	.short	(.L_9 - .L_8)
.L_8:
        /*000c*/ 	.word	0x00000000
        /*0010*/ 	.short	0x0001
        /*0012*/ 	.short	0x0008
        /*0014*/ 	.byte	0x00, 0xf0, 0x11, 0x00


	//----- nvinfo : EIATTR_KPARAM_INFO
	.align		4
.L_9:
        /*0018*/ 	.byte	0x04, 0x17
        /*001a*/ 	.short	(.L_11 - .L_10)
.L_10:
        /*001c*/ 	.word	0x00000000
        /*0020*/ 	.short	0x0000
        /*0022*/ 	.short	0x0000
        /*0024*/ 	.byte	0x00, 0xf5, 0x21, 0x00


	//----- nvinfo : EIATTR_SPARSE_MMA_MASK
	.align		4
.L_11:
        /*0028*/ 	.byte	0x03, 0x50
        /*002a*/ 	.short	0x0000


	//----- nvinfo : EIATTR_MAXREG_COUNT
	.align		4
        /*002c*/ 	.byte	0x03, 0x1b
        /*002e*/ 	.short	0x00ff


	//----- nvinfo : EIATTR_NUM_BARRIERS
	.align		4
        /*0030*/ 	.byte	0x02, 0x4c
        /*0032*/ 	.byte	0x01
	.zero		1


	//----- nvinfo : EIATTR_MERCURY_ISA_VERSION
	.align		4
        /*0034*/ 	.byte	0x03, 0x5f
        /*0036*/ 	.short	0x0101


	//----- nvinfo : EIATTR_VRC_CTA_INIT_COUNT
	.align		4
        /*0038*/ 	.byte	0x02, 0x4a
	.zero		1
	.zero		1


	//----- nvinfo : EIATTR_EXIT_INSTR_OFFSETS
	.align		4
        /*003c*/ 	.byte	0x04, 0x1c
        /*003e*/ 	.short	(.L_13 - .L_12)


	//   ....[0]....
.L_12:
        /*0040*/ 	.word	0x00000030


	//   ....[1]....
        /*0044*/ 	.word	0x00000180


	//----- nvinfo : EIATTR_CRS_STACK_SIZE
	.align		4
.L_13:
        /*0048*/ 	.byte	0x04, 0x1e
        /*004a*/ 	.short	(.L_15 - .L_14)
.L_14:
        /*004c*/ 	.word	0x00000000


	//----- nvinfo : EIATTR_CBANK_PARAM_SIZE
	.align		4
.L_15:
        /*0050*/ 	.byte	0x03, 0x19
        /*0052*/ 	.short	0x000c


	//----- nvinfo : EIATTR_PARAM_CBANK
	.align		4
        /*0054*/ 	.byte	0x04, 0x0a
        /*0056*/ 	.short	(.L_17 - .L_16)
	.align		4
.L_16:
        /*0058*/ 	.word	index@(.nv.constant0._Z13sum_reductionPii)
        /*005c*/ 	.short	0x0380
        /*005e*/ 	.short	0x000c


	//----- nvinfo : EIATTR_SW_WAR
	.align		4
.L_17:
        /*0060*/ 	.byte	0x04, 0x36
        /*0062*/ 	.short	(.L_19 - .L_18)
.L_18:
        /*0064*/ 	.word	0x00000008
.L_19:


//--------------------- .nv.callgraph             --------------------------
	.section	.nv.callgraph,"",@"SHT_CUDA_CALLGRAPH"
	.align	4
	.sectionentsize	8
	.align		4
        /*0000*/ 	.word	0x00000000
	.align		4
        /*0004*/ 	.word	0xffffffff
	.align		4
        /*0008*/ 	.word	0x00000000
	.align		4
        /*000c*/ 	.word	0xfffffffe
	.align		4
        /*0010*/ 	.word	0x00000000
	.align		4
        /*0014*/ 	.word	0xfffffffd
	.align		4
        /*0018*/ 	.word	0x00000000
	.align		4
        /*001c*/ 	.word	0xfffffffc


//--------------------- .text._Z13sum_reductionPii --------------------------
	.section	.text._Z13sum_reductionPii,"ax",@progbits
	.align	128
        .global         _Z13sum_reductionPii
        .type           _Z13sum_reductionPii,@function
        .size           _Z13sum_reductionPii,(.L_x_4 - _Z13sum_reductionPii)
        .other          _Z13sum_reductionPii,@"STO_CUDA_ENTRY STV_DEFAULT"
_Z13sum_reductionPii:
.text._Z13sum_reductionPii:
[----:B------:R-:W-:Y:S08]  /*0000*/  LDC R1, c[0x0][0x37c] ;  /* 0x0000df00ff017b82 */ /* 0x000ff00000000800 */
[----:B------:R-:W0:Y:S02]  /*0010*/  LDC R0, c[0x0][0x388] ;  /* 0x0000e200ff007b82 */ /* 0x000e240000000800 */
[----:B0-----:R-:W-:-:S13]  /*0020*/  ISETP.GE.AND P0, PT, R0, 0x2, PT ;  /* 0x000000020000780c */ /* 0x001fda0003f06270 */
[----:B------:R-:W-:Y:S05]  /*0030*/  @!P0 EXIT ;  /* 0x000000000000894d */ /* 0x000fea0003800000 */
[----:B------:R-:W0:Y:S01]  /*0040*/  S2R R9, SR_TID.X ;  /* 0x0000000000097919 */ /* 0x000e220000002100 */
[----:B------:R-:W0:Y:S01]  /*0050*/  LDC.64 R2, c[0x0][0x380] ;  /* 0x0000e000ff027b82 */ /* 0x000e220000000a00 */
[----:B------:R-:W1:Y:S01]  /*0060*/  LDCU UR6, c[0x0][0x388] ;  /* 0x00007100ff0677ac */ /* 0x000e620008000800 */
[----:B------:R-:W2:Y:S01]  /*0070*/  LDCU.64 UR4, c[0x0][0x358] ;  /* 0x00006b00ff0477ac */ /* 0x000ea20008000a00 */
[----:B-1----:R-:W-:Y:S02]  /*0080*/  IMAD.U32 R0, RZ, RZ, UR6 ;  /* 0x00000006ff007e24 */ /* 0x002fe4000f8e00ff */
[----:B0-2---:R-:W-:-:S07]  /*0090*/  IMAD.WIDE.U32 R2, R9, 0x4, R2 ;  /* 0x0000000409027825 */ /* 0x005fce00078e0002 */
.L_x_2:
[----:B------:R-:W-:Y:S01]  /*00a0*/  SHF.R.U32.HI R6, RZ, 0x1, R0 ;  /* 0x00000001ff067819 */ /* 0x000fe20000011600 */
[----:B------:R-:W-:Y:S01]  /*00b0*/  BAR.SYNC.DEFER_BLOCKING 0x0 ;  /* 0x0000000000007b1d */ /* 0x000fe20000010000 */
[----:B------:R-:W-:Y:S02]  /*00c0*/  ISETP.GT.U32.AND P1, PT, R0, 0x3, PT ;  /* 0x000000030000780c */ /* 0x000fe40003f24070 */
[----:B------:R-:W-:-:S03]  /*00d0*/  ISETP.GE.U32.AND P0, PT, R9, R6, PT ;  /* 0x000000060900720c */ /* 0x000fc60003f06070 */
[----:B------:R-:W-:Y:S10]  /*00e0*/  BSSY.RECONVERGENT B0, `(.L_x_0) ;  /* 0x0000007000007945 */ /* 0x000ff40003800200 */
[----:B0-----:R-:W-:Y:S05]  /*00f0*/  @P0 BRA `(.L_x_1) ;  /* 0x0000000000140947 */ /* 0x001fea0003800000 */
[----:B------:R-:W-:Y:S01]  /*0100*/  IMAD.WIDE.U32 R4, R6, 0x4, R2 ;  /* 0x0000000406047825 */ /* 0x000fe200078e0002 */
[----:B------:R-:W2:Y:S05]  /*0110*/  LDG.E R7, desc[UR4][R2.64] ;  /* 0x0000000402077981 */ /* 0x000eaa000c1e1900 */
[----:B------:R-:W2:Y:S02]  /*0120*/  LDG.E R4, desc[UR4][R4.64] ;  /* 0x0000000404047981 */ /* 0x000ea4000c1e1900 */
[----:B--2---:R-:W-:-:S05]  /*0130*/  IADD3 R7, PT, PT, R4, R7, RZ ;  /* 0x0000000704077210 */ /* 0x004fca0007ffe0ff */
[----:B------:R0:W-:Y:S02]  /*0140*/  STG.E desc[UR4][R2.64], R7 ;  /* 0x0000000702007986 */ /* 0x0001e4000c101904 */
.L_x_1:
[----:B------:R-:W-:Y:S05]  /*0150*/  BSYNC.RECONVERGENT B0 ;  /* 0x0000000000007941 */ /* 0x000fea0003800200 */
.L_x_0:
[----:B------:R-:W-:Y:S01]  /*0160*/  IMAD.MOV.U32 R0, RZ, RZ, R6 ;  /* 0x000000ffff007224 */ /* 0x000fe200078e0006 */
[----:B------:R-:W-:Y:S06]  /*0170*/  @P1 BRA `(.L_x_2) ;  /* 0xfffffffc00c81947 */ /* 0x000fec000383ffff */
[----:B------:R-:W-:Y:S05]  /*0180*/  EXIT ;  /* 0x000000000000794d */ /* 0x000fea0003800000 */
.L_x_3:
[----:B------:R-:W-:-:S00]  /*0190*/  BRA `(.L_x_3) ;  /* 0xfffffffc00fc7947 */ /* 0x000fc0000383ffff */
[----:B------:R-:W-:-:S00]  /*01a0*/  NOP ;  /* 0x0000000000007918 */ /* 0x000fc00000000000 */
        /* <DEDUP_REMOVED lines=13> */
.L_x_4:


//--------------------- .nv.shared.reserved.0     --------------------------
	.section	.nv.shared.reserved.0,"aw",@nobits
	.weak		__nv_reservedSMEM_offset_0_alias
	.size		__nv_reservedSMEM_offset_0_alias, 0, 64
	.other		__nv_reservedSMEM_offset_0_alias,@"STO_CUDA_RESERVED_SHARED STV_DEFAULT"
__nv_reservedSMEM_offset_0_alias:
	.zero		0
	.zero		64


//--------------------- .nv.constant0._Z13sum_reductionPii --------------------------
	.section	.nv.constant0._Z13sum_reductionPii,"a",@progbits
	.sectionflags	@""
	.align	4
.nv.constant0._Z13sum_reductionPii:
	.zero		908


//--------------------- SYMBOLS --------------------------

	.type		.nv.reservedSmem.offset0,@object
	.size		.nv.reservedSmem.offset0,0x4
